//
// Generated by NVIDIA NVVM Compiler
//
// Compiler Build ID: CL-36424714
// Cuda compilation tools, release 13.0, V13.0.88
// Based on NVVM 20.0.0
//

.version 9.0
.target sm_100
.address_size 64

	// .globl	_Z17trapezoidalKernelPdS_i

.visible .entry _Z17trapezoidalKernelPdS_i(
	.param .u64 .ptr .align 1 _Z17trapezoidalKernelPdS_i_param_0,
	.param .u64 .ptr .align 1 _Z17trapezoidalKernelPdS_i_param_1,
	.param .u32 _Z17trapezoidalKernelPdS_i_param_2
)
{
	.reg .pred 	%p<2>;
	.reg .b32 	%r<7>;
	.reg .b64 	%rd<8>;
	.reg .b64 	%fd<6>;

	ld.param.u64 	%rd1, [_Z17trapezoidalKernelPdS_i_param_0];
	ld.param.u64 	%rd2, [_Z17trapezoidalKernelPdS_i_param_1];
	ld.param.u32 	%r2, [_Z17trapezoidalKernelPdS_i_param_2];
	mov.u32 	%r3, %tid.x;
	mov.u32 	%r4, %ctaid.x;
	mov.u32 	%r5, %ntid.x;
	mad.lo.s32 	%r1, %r4, %r5, %r3;
	add.s32 	%r6, %r2, -1;
	setp.ge.s32 	%p1, %r1, %r6;
	@%p1 bra 	$L__BB0_2;
	cvta.to.global.u64 	%rd3, %rd1;
	cvta.to.global.u64 	%rd4, %rd2;
	mul.wide.s32 	%rd5, %r1, 8;
	add.s64 	%rd6, %rd3, %rd5;
	ld.global.f64 	%fd1, [%rd6];
	ld.global.f64 	%fd2, [%rd6+8];
	add.f64 	%fd3, %fd1, %fd2;
	mul.f64 	%fd4, %fd3, 0d3FE0000000000000;
	mul.f64 	%fd5, %fd4, 0d3FD0000000000000;
	add.s64 	%rd7, %rd4, %rd5;
	st.global.f64 	[%rd7], %fd5;
$L__BB0_2:
	ret;

}


// ===== COMPILED SASS (sm_100) =====

	.target	sm_100

	.elftype	@"ET_EXEC"


//--------------------- .note.nv.tkinfo           --------------------------
	.section	.note.nv.tkinfo,"",@"SHT_NOTE"
	.sectionflags	@"SHF_NOTE_NV_TKINFO"
	.tkinfo
        /*0018*/ 	.word	0x00000002
        /*0030*/ 	.string	""
        /*0030*/ 	.string	"ptxas"
        /*0030*/ 	.string	"Cuda compilation tools, release 13.0, V13.0.88"
        /*0030*/ 	.string	"Build cuda_13.0.r13.0/compiler.36424714_0"
        /*0030*/ 	.string	"-arch sm_100 -m 64 "



//--------------------- .note.nv.cuinfo           --------------------------
	.section	.note.nv.cuinfo,"",@"SHT_NOTE"
	.sectionflags	@"SHF_NOTE_NV_CUINFO"
        /*0018*/ 	.short	0x0002
        /*001a*/ 	.short	0x0064
        /*001c*/ 	.short	0x0082
	.zero		2


//--------------------- .nv.info                  --------------------------
	.section	.nv.info,"",@"SHT_CUDA_INFO"
	.align	4


	//----- nvinfo : EIATTR_REGCOUNT
	.align		4
        /*0000*/ 	.byte	0x04, 0x2f
        /*0002*/ 	.short	(.L_1 - .L_0)
	.align		4
.L_0:
        /*0004*/ 	.word	index@(_Z17trapezoidalKernelPdS_i)
        /*0008*/ 	.word	0x0000000e


	//----- nvinfo : EIATTR_FRAME_SIZE
	.align		4
.L_1:
        /*000c*/ 	.byte	0x04, 0x11
        /*000e*/ 	.short	(.L_3 - .L_2)
	.align		4
.L_2:
        /*0010*/ 	.word	index@(_Z17trapezoidalKernelPdS_i)
        /*0014*/ 	.word	0x00000000


	//----- nvinfo : EIATTR_MIN_STACK_SIZE
	.align		4
.L_3:
        /*0018*/ 	.byte	0x04, 0x12
        /*001a*/ 	.short	(.L_5 - .L_4)
	.align		4
.L_4:
        /*001c*/ 	.word	index@(_Z17trapezoidalKernelPdS_i)
        /*0020*/ 	.word	0x00000000
.L_5:


//--------------------- .nv.compat                --------------------------
	.section	.nv.compat,"",@"SHT_CUDA_COMPAT_INFO"
	.align	4
        /*0000*/ 	.byte	0x02, 0x09, 0x00, 0x00, 0x02, 0x02, 0x01, 0x00, 0x02, 0x05, 0x05, 0x00, 0x03, 0x07, 0x01, 0x01
        /*0010*/ 	.byte	0x02, 0x03, 0x00, 0x00, 0x02, 0x06, 0x01, 0x00, 0x04, 0x0b, 0x08, 0x00, 0x01, 0x00, 0x00, 0x00
        /*0020*/ 	.byte	0x00, 0x00, 0x00, 0x00


//--------------------- .nv.info._Z17trapezoidalKernelPdS_i --------------------------
	.section	.nv.info._Z17trapezoidalKernelPdS_i,"",@"SHT_CUDA_INFO"
	.sectionflags	@""
	.align	4


	//----- nvinfo : EIATTR_CUDA_API_VERSION
	.align		4
        /*0000*/ 	.byte	0x04, 0x37
        /*0002*/ 	.short	(.L_7 - .L_6)
.L_6:
        /*0004*/ 	.word	0x00000082


	//----- nvinfo : EIATTR_KPARAM_INFO
	.align		4
.L_7:
        /*0008*/ 	.byte	0x04, 0x17
        /*000a*/ 	.short	(.L_9 - .L_8)
.L_8:
        /*000c*/ 	.word	0x00000000
        /*0010*/ 	.short	0x0002
        /*0012*/ 	.short	0x0010
        /*0014*/ 	.byte	0x00, 0xf0, 0x11, 0x00


	//----- nvinfo : EIATTR_KPARAM_INFO
	.align		4
.L_9:
        /*0018*/ 	.byte	0x04, 0x17
        /*001a*/ 	.short	(.L_11 - .L_10)
.L_10:
        /*001c*/ 	.word	0x00000000
        /*0020*/ 	.short	0x0001
        /*0022*/ 	.short	0x0008
        /*0024*/ 	.byte	0x00, 0xf5, 0x21, 0x00


	//----- nvinfo : EIATTR_KPARAM_INFO
	.align		4
.L_11:
        /*0028*/ 	.byte	0x04, 0x17
        /*002a*/ 	.short	(.L_13 - .L_12)
.L_12:
        /*002c*/ 	.word	0x00000000
        /*0030*/ 	.short	0x0000
        /*0032*/ 	.short	0x0000
        /*0034*/ 	.byte	0x00, 0xf5, 0x21, 0x00


	//----- nvinfo : EIATTR_SPARSE_MMA_MASK
	.align		4
.L_13:
        /*0038*/ 	.byte	0x03, 0x50
        /*003a*/ 	.short	0x0000


	//----- nvinfo : EIATTR_MAXREG_COUNT
	.align		4
        /*003c*/ 	.byte	0x03, 0x1b
        /*003e*/ 	.short	0x00ff


	//----- nvinfo : EIATTR_MERCURY_ISA_VERSION
	.align		4
        /*0040*/ 	.byte	0x03, 0x5f
        /*0042*/ 	.short	0x0101


	//----- nvinfo : EIATTR_VRC_CTA_INIT_COUNT
	.align		4
        /*0044*/ 	.byte	0x02, 0x4a
	.zero		1
	.zero		1


	//----- nvinfo : EIATTR_EXIT_INSTR_OFFSETS
	.align		4
        /*0048*/ 	.byte	0x04, 0x1c
        /*004a*/ 	.short	(.L_15 - .L_14)


	//   ....[0]....
.L_14:
        /*004c*/ 	.word	0x00000080


	//   ....[1]....
        /*0050*/ 	.word	0x00000140


	//----- nvinfo : EIATTR_CBANK_PARAM_SIZE
	.align		4
.L_15:
        /*0054*/ 	.byte	0x03, 0x19
        /*0056*/ 	.short	0x0014


	//----- nvinfo : EIATTR_PARAM_CBANK
	.align		4
        /*0058*/ 	.byte	0x04, 0x0a
        /*005a*/ 	.short	(.L_17 - .L_16)
	.align		4
.L_16:
        /*005c*/ 	.word	index@(.nv.constant0._Z17trapezoidalKernelPdS_i)
        /*0060*/ 	.short	0x0380
        /*0062*/ 	.short	0x0014


	//----- nvinfo : EIATTR_SW_WAR
	.align		4
.L_17:
        /*0064*/ 	.byte	0x04, 0x36
        /*0066*/ 	.short	(.L_19 - .L_18)
.L_18:
        /*0068*/ 	.word	0x00000008
.L_19:


//--------------------- .nv.callgraph             --------------------------
	.section	.nv.callgraph,"",@"SHT_CUDA_CALLGRAPH"
	.align	4
	.sectionentsize	8
	.align		4
        /*0000*/ 	.word	0x00000000
	.align		4
        /*0004*/ 	.word	0xffffffff
	.align		4
        /*0008*/ 	.word	0x00000000
	.align		4
        /*000c*/ 	.word	0xfffffffe
	.align		4
        /*0010*/ 	.word	0x00000000
	.align		4
        /*0014*/ 	.word	0xfffffffd
	.align		4
        /*0018*/ 	.word	0x00000000
	.align		4
        /*001c*/ 	.word	0xfffffffc


//--------------------- .text._Z17trapezoidalKernelPdS_i --------------------------
	.section	.text._Z17trapezoidalKernelPdS_i,"ax",@progbits
	.align	128
        .global         _Z17trapezoidalKernelPdS_i
        .type           _Z17trapezoidalKernelPdS_i,@function
        .size           _Z17trapezoidalKernelPdS_i,(.L_x_1 - _Z17trapezoidalKernelPdS_i)
        .other          _Z17trapezoidalKernelPdS_i,@"STO_CUDA_ENTRY STV_DEFAULT"
_Z17trapezoidalKernelPdS_i:
.text._Z17trapezoidalKernelPdS_i:
[----:B------:R-:W-:Y:S01]  /*0000*/  LDC R1, c[0x0][0x37c] ;  /* 0x0000df00ff017b82 */ /* 0x000fe20000000800 */
[----:B------:R-:W0:Y:S07]  /*0010*/  S2R R11, SR_TID.X ;  /* 0x00000000000b7919 */ /* 0x000e2e0000002100 */
[----:B------:R-:W0:Y:S01]  /*0020*/  S2UR UR5, SR_CTAID.X ;  /* 0x00000000000579c3 */ /* 0x000e220000002500 */
[----:B------:R-:W1:Y:S07]  /*0030*/  LDCU UR4, c[0x0][0x390] ;  /* 0x00007200ff0477ac */ /* 0x000e6e0008000800 */
[----:B------:R-:W0:Y:S01]  /*0040*/  LDC R0, c[0x0][0x360] ;  /* 0x0000d800ff007b82 */ /* 0x000e220000000800 */
[----:B-1----:R-:W-:Y:S01]  /*0050*/  UIADD3 UR4, UPT, UPT, UR4, -0x1, URZ ;  /* 0xffffffff04047890 */ /* 0x002fe2000fffe0ff */
[----:B0-----:R-:W-:-:S05]  /*0060*/  IMAD R11, R0, UR5, R11 ;  /* 0x00000005000b7c24 */ /* 0x001fca000f8e020b */
[----:B------:R-:W-:-:S13]  /*0070*/  ISETP.GE.AND P0, PT, R11, UR4, PT ;  /* 0x000000040b007c0c */ /* 0x000fda000bf06270 */
[----:B------:R-:W-:Y:S05]  /*0080*/  @P0 EXIT ;  /* 0x000000000000094d */ /* 0x000fea0003800000 */
[----:B------:R-:W0:Y:S01]  /*0090*/  LDC.64 R2, c[0x0][0x380] ;  /* 0x0000e000ff027b82 */ /* 0x000e220000000a00 */
[----:B------:R-:W1:Y:S07]  /*00a0*/  LDCU.64 UR4, c[0x0][0x358] ;  /* 0x00006b00ff0477ac */ /* 0x000e6e0008000a00 */
[----:B------:R-:W2:Y:S01]  /*00b0*/  LDC.64 R8, c[0x0][0x388] ;  /* 0x0000e200ff087b82 */ /* 0x000ea20000000a00 */
[----:B0-----:R-:W-:-:S05]  /*00c0*/  IMAD.WIDE R2, R11, 0x8, R2 ;  /* 0x000000080b027825 */ /* 0x001fca00078e0202 */
[----:B-1----:R-:W3:Y:S04]  /*00d0*/  LDG.E.64 R4, desc[UR4][R2.64] ;  /* 0x0000000402047981 */ /* 0x002ee8000c1e1b00 */
[----:B------:R-:W3:Y:S02]  /*00e0*/  LDG.E.64 R6, desc[UR4][R2.64+0x8] ;  /* 0x0000080402067981 */ /* 0x000ee4000c1e1b00 */
[----:B---3--:R-:W-:Y:S01]  /*00f0*/  DADD R4, R4, R6 ;  /* 0x0000000004047229 */ /* 0x008fe20000000006 */
[----:B--2---:R-:W-:-:S07]  /*0100*/  IMAD.WIDE R6, R11, 0x8, R8 ;  /* 0x000000080b067825 */ /* 0x004fce00078e0208 */
[----:B------:R-:W-:-:S08]  /*0110*/  DMUL R4, R4, 0.5 ;  /* 0x3fe0000004047828 */ /* 0x000fd00000000000 */
[----:B------:R-:W-:-:S07]  /*0120*/  DMUL R4, R4, 0.25 ;  /* 0x3fd0000004047828 */ /* 0x000fce0000000000 */
[----:B------:R-:W-:Y:S01]  /*0130*/  STG.E.64 desc[UR4][R6.64], R4 ;  /* 0x0000000406007986 */ /* 0x000fe2000c101b04 */
[----:B------:R-:W-:Y:S05]  /*0140*/  EXIT ;  /* 0x000000000000794d */ /* 0x000fea0003800000 */
.L_x_0:
[----:B------:R-:W-:-:S00]  /*0150*/  BRA `(.L_x_0) ;  /* 0xfffffffc00fc7947 */ /* 0x000fc0000383ffff */
[----:B------:R-:W-:-:S00]  /*0160*/  NOP ;  /* 0x0000000000007918 */ /* 0x000fc00000000000 */
        /* <DEDUP_REMOVED lines=9> */
.L_x_1:


//--------------------- .nv.shared.reserved.0     --------------------------
	.section	.nv.shared.reserved.0,"aw",@nobits
	.weak		__nv_reservedSMEM_offset_0_alias
	.size		__nv_reservedSMEM_offset_0_alias, 0, 64
	.other		__nv_reservedSMEM_offset_0_alias,@"STO_CUDA_RESERVED_SHARED STV_DEFAULT"
__nv_reservedSMEM_offset_0_alias:
	.zero		0
	.zero		64


//--------------------- .nv.constant0._Z17trapezoidalKernelPdS_i --------------------------
	.section	.nv.constant0._Z17trapezoidalKernelPdS_i,"a",@progbits
	.sectionflags	@""
	.align	4
.nv.constant0._Z17trapezoidalKernelPdS_i:
	.zero		916


//--------------------- SYMBOLS --------------------------

	.type		.nv.reservedSmem.offset0,@object
	.size		.nv.reservedSmem.offset0,0x4
